//
// Generated by NVIDIA NVVM Compiler
//
// Compiler Build ID: CL-36424714
// Cuda compilation tools, release 13.0, V13.0.88
// Based on NVVM 20.0.0
//

.version 9.0
.target sm_100
.address_size 64

	// .globl	_ZN5ryupy11powerKernelEPKfS1_Pfi

.visible .entry _ZN5ryupy11powerKernelEPKfS1_Pfi(
	.param .u64 .ptr .align 1 _ZN5ryupy11powerKernelEPKfS1_Pfi_param_0,
	.param .u64 .ptr .align 1 _ZN5ryupy11powerKernelEPKfS1_Pfi_param_1,
	.param .u64 .ptr .align 1 _ZN5ryupy11powerKernelEPKfS1_Pfi_param_2,
	.param .u32 _ZN5ryupy11powerKernelEPKfS1_Pfi_param_3
)
{
	.reg .pred 	%p<23>;
	.reg .b32 	%r<20>;
	.reg .b32 	%f<78>;
	.reg .b64 	%rd<12>;

	ld.param.u64 	%rd1, [_ZN5ryupy11powerKernelEPKfS1_Pfi_param_0];
	ld.param.u64 	%rd2, [_ZN5ryupy11powerKernelEPKfS1_Pfi_param_1];
	ld.param.u64 	%rd3, [_ZN5ryupy11powerKernelEPKfS1_Pfi_param_2];
	ld.param.u32 	%r2, [_ZN5ryupy11powerKernelEPKfS1_Pfi_param_3];
	mov.u32 	%r3, %tid.x;
	mov.u32 	%r4, %ctaid.x;
	mov.u32 	%r5, %ntid.x;
	mad.lo.s32 	%r1, %r4, %r5, %r3;
	setp.ge.s32 	%p1, %r1, %r2;
	mov.f32 	%f77, 0f3F800000;
	@%p1 bra 	$L__BB0_10;
	cvta.to.global.u64 	%rd4, %rd1;
	cvta.to.global.u64 	%rd5, %rd2;
	mul.wide.s32 	%rd6, %r1, 4;
	add.s64 	%rd7, %rd4, %rd6;
	ld.global.f32 	%f1, [%rd7];
	add.s64 	%rd8, %rd5, %rd6;
	ld.global.f32 	%f12, [%rd8];
	mul.f32 	%f13, %f12, 0f3F000000;
	cvt.rzi.f32.f32 	%f14, %f13;
	add.f32 	%f15, %f14, %f14;
	sub.f32 	%f16, %f12, %f15;
	abs.f32 	%f3, %f16;
	abs.f32 	%f4, %f1;
	setp.lt.f32 	%p2, %f4, 0f00800000;
	mul.f32 	%f17, %f4, 0f4B800000;
	selp.f32 	%f18, %f17, %f4, %p2;
	selp.f32 	%f19, 0fC1C00000, 0f00000000, %p2;
	mov.b32 	%r6, %f18;
	add.s32 	%r7, %r6, -1060439283;
	and.b32  	%r8, %r7, -8388608;
	sub.s32 	%r9, %r6, %r8;
	mov.b32 	%f20, %r9;
	cvt.rn.f32.s32 	%f21, %r8;
	fma.rn.f32 	%f22, %f21, 0f34000000, %f19;
	add.f32 	%f23, %f20, 0fBF800000;
	add.f32 	%f24, %f20, 0f3F800000;
	rcp.approx.ftz.f32 	%f25, %f24;
	add.f32 	%f26, %f23, %f23;
	mul.f32 	%f27, %f26, %f25;
	mul.f32 	%f28, %f27, %f27;
	sub.f32 	%f29, %f23, %f27;
	add.f32 	%f30, %f29, %f29;
	neg.f32 	%f31, %f27;
	fma.rn.f32 	%f32, %f31, %f23, %f30;
	mul.rn.f32 	%f33, %f25, %f32;
	fma.rn.f32 	%f34, %f28, 0f3A2C32E4, 0f3B52E7DB;
	fma.rn.f32 	%f35, %f34, %f28, 0f3C93BB73;
	fma.rn.f32 	%f36, %f35, %f28, 0f3DF6384F;
	mul.rn.f32 	%f37, %f36, %f28;
	fma.rn.f32 	%f38, %f27, 0f3FB8AA3B, %f22;
	sub.f32 	%f39, %f22, %f38;
	fma.rn.f32 	%f40, %f27, 0f3FB8AA3B, %f39;
	fma.rn.f32 	%f41, %f33, 0f3FB8AA3B, %f40;
	fma.rn.f32 	%f42, %f27, 0f32A55E34, %f41;
	mul.f32 	%f43, %f37, 0f40400000;
	fma.rn.f32 	%f44, %f43, %f33, %f42;
	fma.rn.f32 	%f45, %f37, %f27, %f44;
	add.rn.f32 	%f46, %f38, %f45;
	neg.f32 	%f47, %f38;
	add.rn.f32 	%f48, %f46, %f47;
	neg.f32 	%f49, %f48;
	add.rn.f32 	%f50, %f45, %f49;
	mul.rn.f32 	%f51, %f46, %f12;
	neg.f32 	%f52, %f51;
	fma.rn.f32 	%f53, %f46, %f12, %f52;
	fma.rn.f32 	%f54, %f50, %f12, %f53;
	cvt.rni.f32.f32 	%f55, %f51;
	sub.f32 	%f56, %f51, %f55;
	add.f32 	%f57, %f56, %f54;
	fma.rn.f32 	%f58, %f57, 0f391FCB8E, 0f3AAF85ED;
	fma.rn.f32 	%f59, %f58, %f57, 0f3C1D9856;
	fma.rn.f32 	%f60, %f59, %f57, 0f3D6357BB;
	fma.rn.f32 	%f61, %f60, %f57, 0f3E75FDEC;
	fma.rn.f32 	%f62, %f61, %f57, 0f3F317218;
	fma.rn.f32 	%f63, %f62, %f57, 0f3F800000;
	cvt.rzi.s32.f32 	%r10, %f55;
	setp.gt.f32 	%p3, %f55, 0f00000000;
	selp.b32 	%r11, 0, -2097152000, %p3;
	add.s32 	%r12, %r11, 2130706432;
	mov.b32 	%f64, %r12;
	mul.f32 	%f65, %f63, %f64;
	shl.b32 	%r13, %r10, 23;
	sub.s32 	%r14, %r13, %r11;
	mov.b32 	%f66, %r14;
	mul.f32 	%f67, %f65, %f66;
	abs.f32 	%f68, %f51;
	setp.gt.f32 	%p4, %f68, 0f43180000;
	setp.lt.f32 	%p5, %f51, 0f00000000;
	selp.f32 	%f69, 0f00000000, 0f7F800000, %p5;
	selp.f32 	%f5, %f69, %f67, %p4;
	setp.eq.f32 	%p6, %f1, 0f3F800000;
	setp.eq.f32 	%p7, %f12, 0f00000000;
	or.pred  	%p8, %p6, %p7;
	@%p8 bra 	$L__BB0_9;
	setp.num.f32 	%p9, %f4, %f4;
	abs.f32 	%f70, %f12;
	setp.num.f32 	%p10, %f70, %f70;
	and.pred  	%p11, %p9, %p10;
	@%p11 bra 	$L__BB0_4;
	add.rn.f32 	%f77, %f1, %f12;
	bra.uni 	$L__BB0_9;
$L__BB0_4:
	setp.neu.f32 	%p12, %f1, 0f00000000;
	setp.neu.f32 	%p13, %f4, 0f7F800000;
	and.pred  	%p14, %p12, %p13;
	@%p14 bra 	$L__BB0_6;
	setp.neu.f32 	%p21, %f3, 0f3F800000;
	add.f32 	%f75, %f1, %f1;
	mov.b32 	%r15, %f75;
	setp.lt.f32 	%p22, %f12, 0f00000000;
	xor.b32  	%r16, %r15, 2139095040;
	selp.b32 	%r17, %r16, %r15, %p22;
	and.b32  	%r18, %r17, 2147483647;
	selp.b32 	%r19, %r18, %r17, %p21;
	mov.b32 	%f77, %r19;
	bra.uni 	$L__BB0_9;
$L__BB0_6:
	setp.eq.f32 	%p15, %f1, 0fBF800000;
	setp.eq.f32 	%p16, %f70, 0f7F800000;
	and.pred  	%p17, %p15, %p16;
	@%p17 bra 	$L__BB0_9;
	setp.geu.f32 	%p18, %f1, 0f00000000;
	mov.f32 	%f77, %f5;
	@%p18 bra 	$L__BB0_9;
	setp.neu.f32 	%p19, %f3, 0f3F800000;
	neg.f32 	%f72, %f5;
	selp.f32 	%f73, %f5, %f72, %p19;
	cvt.rmi.f32.f32 	%f74, %f12;
	setp.neu.f32 	%p20, %f12, %f74;
	selp.f32 	%f77, 0f7FFFFFFF, %f73, %p20;
$L__BB0_9:
	cvta.to.global.u64 	%rd9, %rd3;
	add.s64 	%rd11, %rd9, %rd6;
	st.global.f32 	[%rd11], %f77;
$L__BB0_10:
	ret;

}


// ===== COMPILED SASS (sm_100) =====

	.target	sm_100

	.elftype	@"ET_EXEC"


//--------------------- .note.nv.tkinfo           --------------------------
	.section	.note.nv.tkinfo,"",@"SHT_NOTE"
	.sectionflags	@"SHF_NOTE_NV_TKINFO"
	.tkinfo
        /*0018*/ 	.word	0x00000002
        /*0030*/ 	.string	""
        /*0030*/ 	.string	"ptxas"
        /*0030*/ 	.string	"Cuda compilation tools, release 13.0, V13.0.88"
        /*0030*/ 	.string	"Build cuda_13.0.r13.0/compiler.36424714_0"
        /*0030*/ 	.string	"-arch sm_100 -m 64 "



//--------------------- .note.nv.cuinfo           --------------------------
	.section	.note.nv.cuinfo,"",@"SHT_NOTE"
	.sectionflags	@"SHF_NOTE_NV_CUINFO"
        /*0018*/ 	.short	0x0002
        /*001a*/ 	.short	0x0064
        /*001c*/ 	.short	0x0082
	.zero		2


//--------------------- .nv.info                  --------------------------
	.section	.nv.info,"",@"SHT_CUDA_INFO"
	.align	4


	//----- nvinfo : EIATTR_REGCOUNT
	.align		4
        /*0000*/ 	.byte	0x04, 0x2f
        /*0002*/ 	.short	(.L_1 - .L_0)
	.align		4
.L_0:
        /*0004*/ 	.word	index@(_ZN5ryupy11powerKernelEPKfS1_Pfi)
        /*0008*/ 	.word	0x0000000e


	//----- nvinfo : EIATTR_FRAME_SIZE
	.align		4
.L_1:
        /*000c*/ 	.byte	0x04, 0x11
        /*000e*/ 	.short	(.L_3 - .L_2)
	.align		4
.L_2:
        /*0010*/ 	.word	index@(_ZN5ryupy11powerKernelEPKfS1_Pfi)
        /*0014*/ 	.word	0x00000000


	//----- nvinfo : EIATTR_MIN_STACK_SIZE
	.align		4
.L_3:
        /*0018*/ 	.byte	0x04, 0x12
        /*001a*/ 	.short	(.L_5 - .L_4)
	.align		4
.L_4:
        /*001c*/ 	.word	index@(_ZN5ryupy11powerKernelEPKfS1_Pfi)
        /*0020*/ 	.word	0x00000000
.L_5:


//--------------------- .nv.compat                --------------------------
	.section	.nv.compat,"",@"SHT_CUDA_COMPAT_INFO"
	.align	4
        /*0000*/ 	.byte	0x02, 0x09, 0x00, 0x00, 0x02, 0x02, 0x01, 0x00, 0x02, 0x05, 0x05, 0x00, 0x03, 0x07, 0x01, 0x01
        /*0010*/ 	.byte	0x02, 0x03, 0x00, 0x00, 0x02, 0x06, 0x01, 0x00, 0x04, 0x0b, 0x08, 0x00, 0x01, 0x00, 0x00, 0x00
        /*0020*/ 	.byte	0x00, 0x00, 0x00, 0x00


//--------------------- .nv.info._ZN5ryupy11powerKernelEPKfS1_Pfi --------------------------
	.section	.nv.info._ZN5ryupy11powerKernelEPKfS1_Pfi,"",@"SHT_CUDA_INFO"
	.sectionflags	@""
	.align	4


	//----- nvinfo : EIATTR_CUDA_API_VERSION
	.align		4
        /*0000*/ 	.byte	0x04, 0x37
        /*0002*/ 	.short	(.L_7 - .L_6)
.L_6:
        /*0004*/ 	.word	0x00000082


	//----- nvinfo : EIATTR_KPARAM_INFO
	.align		4
.L_7:
        /*0008*/ 	.byte	0x04, 0x17
        /*000a*/ 	.short	(.L_9 - .L_8)
.L_8:
        /*000c*/ 	.word	0x00000000
        /*0010*/ 	.short	0x0003
        /*0012*/ 	.short	0x0018
        /*0014*/ 	.byte	0x00, 0xf0, 0x11, 0x00


	//----- nvinfo : EIATTR_KPARAM_INFO
	.align		4
.L_9:
        /*0018*/ 	.byte	0x04, 0x17
        /*001a*/ 	.short	(.L_11 - .L_10)
.L_10:
        /*001c*/ 	.word	0x00000000
        /*0020*/ 	.short	0x0002
        /*0022*/ 	.short	0x0010
        /*0024*/ 	.byte	0x00, 0xf5, 0x21, 0x00


	//----- nvinfo : EIATTR_KPARAM_INFO
	.align		4
.L_11:
        /*0028*/ 	.byte	0x04, 0x17
        /*002a*/ 	.short	(.L_13 - .L_12)
.L_12:
        /*002c*/ 	.word	0x00000000
        /*0030*/ 	.short	0x0001
        /*0032*/ 	.short	0x0008
        /*0034*/ 	.byte	0x00, 0xf5, 0x21, 0x00


	//----- nvinfo : EIATTR_KPARAM_INFO
	.align		4
.L_13:
        /*0038*/ 	.byte	0x04, 0x17
        /*003a*/ 	.short	(.L_15 - .L_14)
.L_14:
        /*003c*/ 	.word	0x00000000
        /*0040*/ 	.short	0x0000
        /*0042*/ 	.short	0x0000
        /*0044*/ 	.byte	0x00, 0xf5, 0x21, 0x00


	//----- nvinfo : EIATTR_SPARSE_MMA_MASK
	.align		4
.L_15:
        /*0048*/ 	.byte	0x03, 0x50
        /*004a*/ 	.short	0x0000


	//----- nvinfo : EIATTR_MAXREG_COUNT
	.align		4
        /*004c*/ 	.byte	0x03, 0x1b
        /*004e*/ 	.short	0x00ff


	//----- nvinfo : EIATTR_MERCURY_ISA_VERSION
	.align		4
        /*0050*/ 	.byte	0x03, 0x5f
        /*0052*/ 	.short	0x0101


	//----- nvinfo : EIATTR_VRC_CTA_INIT_COUNT
	.align		4
        /*0054*/ 	.byte	0x02, 0x4a
	.zero		1
	.zero		1


	//----- nvinfo : EIATTR_EXIT_INSTR_OFFSETS
	.align		4
        /*0058*/ 	.byte	0x04, 0x1c
        /*005a*/ 	.short	(.L_17 - .L_16)


	//   ....[0]....
.L_16:
        /*005c*/ 	.word	0x00000070


	//   ....[1]....
        /*0060*/ 	.word	0x000006d0


	//----- nvinfo : EIATTR_CRS_STACK_SIZE
	.align		4
.L_17:
        /*0064*/ 	.byte	0x04, 0x1e
        /*0066*/ 	.short	(.L_19 - .L_18)
.L_18:
        /*0068*/ 	.word	0x00000000


	//----- nvinfo : EIATTR_CBANK_PARAM_SIZE
	.align		4
.L_19:
        /*006c*/ 	.byte	0x03, 0x19
        /*006e*/ 	.short	0x001c


	//----- nvinfo : EIATTR_PARAM_CBANK
	.align		4
        /*0070*/ 	.byte	0x04, 0x0a
        /*0072*/ 	.short	(.L_21 - .L_20)
	.align		4
.L_20:
        /*0074*/ 	.word	index@(.nv.constant0._ZN5ryupy11powerKernelEPKfS1_Pfi)
        /*0078*/ 	.short	0x0380
        /*007a*/ 	.short	0x001c


	//----- nvinfo : EIATTR_SW_WAR
	.align		4
.L_21:
        /*007c*/ 	.byte	0x04, 0x36
        /*007e*/ 	.short	(.L_23 - .L_22)
.L_22:
        /*0080*/ 	.word	0x00000008
.L_23:


//--------------------- .nv.callgraph             --------------------------
	.section	.nv.callgraph,"",@"SHT_CUDA_CALLGRAPH"
	.align	4
	.sectionentsize	8
	.align		4
        /*0000*/ 	.word	0x00000000
	.align		4
        /*0004*/ 	.word	0xffffffff
	.align		4
        /*0008*/ 	.word	0x00000000
	.align		4
        /*000c*/ 	.word	0xfffffffe
	.align		4
        /*0010*/ 	.word	0x00000000
	.align		4
        /*0014*/ 	.word	0xfffffffd
	.align		4
        /*0018*/ 	.word	0x00000000
	.align		4
        /*001c*/ 	.word	0xfffffffc


//--------------------- .text._ZN5ryupy11powerKernelEPKfS1_Pfi --------------------------
	.section	.text._ZN5ryupy11powerKernelEPKfS1_Pfi,"ax",@progbits
	.align	128
        .global         _ZN5ryupy11powerKernelEPKfS1_Pfi
        .type           _ZN5ryupy11powerKernelEPKfS1_Pfi,@function
        .size           _ZN5ryupy11powerKernelEPKfS1_Pfi,(.L_x_3 - _ZN5ryupy11powerKernelEPKfS1_Pfi)
        .other          _ZN5ryupy11powerKernelEPKfS1_Pfi,@"STO_CUDA_ENTRY STV_DEFAULT"
_ZN5ryupy11powerKernelEPKfS1_Pfi:
.text._ZN5ryupy11powerKernelEPKfS1_Pfi:
[----:B------:R-:W-:Y:S01]  /*0000*/  LDC R1, c[0x0][0x37c] ;  /* 0x0000df00ff017b82 */ /* 0x000fe20000000800 */
[----:B------:R-:W0:Y:S07]  /*0010*/  S2R R0, SR_TID.X ;  /* 0x0000000000007919 */ /* 0x000e2e0000002100 */
[----:B------:R-:W0:Y:S01]  /*0020*/  S2UR UR4, SR_CTAID.X ;  /* 0x00000000000479c3 */ /* 0x000e220000002500 */
[----:B------:R-:W1:Y:S07]  /*0030*/  LDCU UR5, c[0x0][0x398] ;  /* 0x00007300ff0577ac */ /* 0x000e6e0008000800 */
[----:B------:R-:W0:Y:S02]  /*0040*/  LDC R3, c[0x0][0x360] ;  /* 0x0000d800ff037b82 */ /* 0x000e240000000800 */
[----:B0-----:R-:W-:-:S05]  /*0050*/  IMAD R0, R3, UR4, R0 ;  /* 0x0000000403007c24 */ /* 0x001fca000f8e0200 */
[----:B-1----:R-:W-:-:S13]  /*0060*/  ISETP.GE.AND P0, PT, R0, UR5, PT ;  /* 0x0000000500007c0c */ /* 0x002fda000bf06270 */
[----:B------:R-:W-:Y:S05]  /*0070*/  @P0 EXIT ;  /* 0x000000000000094d */ /* 0x000fea0003800000 */
[----:B------:R-:W0:Y:S01]  /*0080*/  LDC.64 R4, c[0x0][0x380] ;  /* 0x0000e000ff047b82 */ /* 0x000e220000000a00 */
[----:B------:R-:W1:Y:S07]  /*0090*/  LDCU.64 UR4, c[0x0][0x358] ;  /* 0x00006b00ff0477ac */ /* 0x000e6e0008000a00 */
[----:B------:R-:W2:Y:S01]  /*00a0*/  LDC.64 R6, c[0x0][0x388] ;  /* 0x0000e200ff067b82 */ /* 0x000ea20000000a00 */
[----:B0-----:R-:W-:-:S05]  /*00b0*/  IMAD.WIDE R4, R0, 0x4, R4 ;  /* 0x0000000400047825 */ /* 0x001fca00078e0204 */
[----:B-1----:R-:W3:Y:S01]  /*00c0*/  LDG.E R2, desc[UR4][R4.64] ;  /* 0x0000000404027981 */ /* 0x002ee2000c1e1900 */
[----:B--2---:R-:W-:-:S05]  /*00d0*/  IMAD.WIDE R6, R0, 0x4, R6 ;  /* 0x0000000400067825 */ /* 0x004fca00078e0206 */
[----:B------:R0:W2:Y:S01]  /*00e0*/  LDG.E R3, desc[UR4][R6.64] ;  /* 0x0000000406037981 */ /* 0x0000a2000c1e1900 */
[----:B------:R-:W-:Y:S01]  /*00f0*/  BSSY.RECONVERGENT B0, `(.L_x_0) ;  /* 0x000005a000007945 */ /* 0x000fe20003800200 */
[C---:B---3--:R-:W-:Y:S01]  /*0100*/  FMUL R9, |R2|.reuse, 16777216 ;  /* 0x4b80000002097820 */ /* 0x048fe20000400200 */
[----:B------:R-:W-:-:S04]  /*0110*/  FSETP.GEU.AND P0, PT, |R2|, 1.175494350822287508e-38, PT ;  /* 0x008000000200780b */ /* 0x000fc80003f0e200 */
[----:B------:R-:W-:Y:S02]  /*0120*/  FSEL R9, R9, |R2|, !P0 ;  /* 0x4000000209097208 */ /* 0x000fe40004000000 */
[----:B------:R-:W-:Y:S02]  /*0130*/  FSEL R4, RZ, -24, P0 ;  /* 0xc1c00000ff047808 */ /* 0x000fe40000000000 */
[----:B------:R-:W-:-:S04]  /*0140*/  IADD3 R8, PT, PT, R9, -0x3f3504f3, RZ ;  /* 0xc0cafb0d09087810 */ /* 0x000fc80007ffe0ff */
[----:B------:R-:W-:-:S04]  /*0150*/  LOP3.LUT R8, R8, 0xff800000, RZ, 0xc0, !PT ;  /* 0xff80000008087812 */ /* 0x000fc800078ec0ff */
[-C--:B------:R-:W-:Y:S02]  /*0160*/  IADD3 R9, PT, PT, R9, -R8.reuse, RZ ;  /* 0x8000000809097210 */ /* 0x080fe40007ffe0ff */
[----:B------:R-:W-:Y:S01]  /*0170*/  I2FP.F32.S32 R5, R8 ;  /* 0x0000000800057245 */ /* 0x000fe20000201400 */
[----:B------:R-:W-:Y:S02]  /*0180*/  HFMA2 R8, -RZ, RZ, 0.771484375, 0.21533203125 ;  /* 0x3a2c32e4ff087431 */ /* 0x000fe400000001ff */
[C---:B------:R-:W-:Y:S01]  /*0190*/  FADD R10, R9.reuse, 1 ;  /* 0x3f800000090a7421 */ /* 0x040fe20000000000 */
[----:B------:R-:W-:Y:S01]  /*01a0*/  FADD R9, R9, -1 ;  /* 0xbf80000009097421 */ /* 0x000fe20000000000 */
[----:B------:R-:W-:-:S03]  /*01b0*/  FFMA R4, R5, 1.1920928955078125e-07, R4 ;  /* 0x3400000005047823 */ /* 0x000fc60000000004 */
[----:B------:R-:W-:Y:S01]  /*01c0*/  FADD R11, R9, R9 ;  /* 0x00000009090b7221 */ /* 0x000fe20000000000 */
[----:B------:R-:W1:Y:S03]  /*01d0*/  MUFU.RCP R10, R10 ;  /* 0x0000000a000a7308 */ /* 0x000e660000001000 */
[----:B-1----:R-:W-:-:S04]  /*01e0*/  FMUL R11, R10, R11 ;  /* 0x0000000b0a0b7220 */ /* 0x002fc80000400000 */
[----:B0-----:R-:W-:Y:S01]  /*01f0*/  FADD R6, R9, -R11 ;  /* 0x8000000b09067221 */ /* 0x001fe20000000000 */
[CC--:B------:R-:W-:Y:S01]  /*0200*/  FMUL R5, R11.reuse, R11.reuse ;  /* 0x0000000b0b057220 */ /* 0x0c0fe20000400000 */
[----:B------:R-:W-:Y:S02]  /*0210*/  FFMA R7, R11, 1.4426950216293334961, R4 ;  /* 0x3fb8aa3b0b077823 */ /* 0x000fe40000000004 */
[----:B------:R-:W-:Y:S01]  /*0220*/  FADD R6, R6, R6 ;  /* 0x0000000606067221 */ /* 0x000fe20000000000 */
[----:B------:R-:W-:Y:S01]  /*0230*/  FFMA R8, R5, R8, 0.0032181653659790754318 ;  /* 0x3b52e7db05087423 */ /* 0x000fe20000000008 */
[----:B------:R-:W-:Y:S02]  /*0240*/  FADD R4, R4, -R7 ;  /* 0x8000000704047221 */ /* 0x000fe40000000000 */
[----:B------:R-:W-:Y:S01]  /*0250*/  FFMA R9, R9, -R11, R6 ;  /* 0x8000000b09097223 */ /* 0x000fe20000000006 */
[----:B------:R-:W-:Y:S01]  /*0260*/  FFMA R8, R5, R8, 0.018033718690276145935 ;  /* 0x3c93bb7305087423 */ /* 0x000fe20000000008 */
[----:B------:R-:W-:-:S02]  /*0270*/  FFMA R4, R11, 1.4426950216293334961, R4 ;  /* 0x3fb8aa3b0b047823 */ /* 0x000fc40000000004 */
[----:B------:R-:W-:Y:S01]  /*0280*/  FMUL R9, R10, R9 ;  /* 0x000000090a097220 */ /* 0x000fe20000400000 */
[----:B------:R-:W-:-:S03]  /*0290*/  FFMA R8, R5, R8, 0.12022458761930465698 ;  /* 0x3df6384f05087423 */ /* 0x000fc60000000008 */
[----:B------:R-:W-:Y:S01]  /*02a0*/  FFMA R4, R9, 1.4426950216293334961, R4 ;  /* 0x3fb8aa3b09047823 */ /* 0x000fe20000000004 */
[----:B------:R-:W-:-:S03]  /*02b0*/  FMUL R8, R5, R8 ;  /* 0x0000000805087220 */ /* 0x000fc60000400000 */
[----:B------:R-:W-:Y:S01]  /*02c0*/  FFMA R4, R11, 1.9251366722983220825e-08, R4 ;  /* 0x32a55e340b047823 */ /* 0x000fe20000000004 */
[----:B------:R-:W-:-:S04]  /*02d0*/  FMUL R5, R8, 3 ;  /* 0x4040000008057820 */ /* 0x000fc80000400000 */
[----:B------:R-:W-:-:S04]  /*02e0*/  FFMA R5, R9, R5, R4 ;  /* 0x0000000509057223 */ /* 0x000fc80000000004 */
[----:B------:R-:W-:-:S04]  /*02f0*/  FFMA R8, R11, R8, R5 ;  /* 0x000000080b087223 */ /* 0x000fc80000000005 */
[----:B------:R-:W-:-:S04]  /*0300*/  FADD R4, R7, R8 ;  /* 0x0000000807047221 */ /* 0x000fc80000000000 */
[----:B--2---:R-:W-:Y:S01]  /*0310*/  FMUL R6, R3, R4 ;  /* 0x0000000403067220 */ /* 0x004fe20000400000 */
[----:B------:R-:W-:-:S03]  /*0320*/  FADD R7, -R7, R4 ;  /* 0x0000000407077221 */ /* 0x000fc60000000100 */
[----:B------:R-:W0:Y:S01]  /*0330*/  FRND R9, R6 ;  /* 0x0000000600097307 */ /* 0x000e220000201000 */
[----:B------:R-:W-:Y:S01]  /*0340*/  FADD R8, R8, -R7 ;  /* 0x8000000708087221 */ /* 0x000fe20000000000 */
[C---:B------:R-:W-:Y:S01]  /*0350*/  FFMA R5, R3.reuse, R4, -R6 ;  /* 0x0000000403057223 */ /* 0x040fe20000000806 */
[----:B------:R-:W-:Y:S02]  /*0360*/  MOV R7, 0x391fcb8e ;  /* 0x391fcb8e00077802 */ /* 0x000fe40000000f00 */
[C---:B------:R-:W-:Y:S01]  /*0370*/  FSETP.GT.AND P1, PT, |R6|.reuse, 152, PT ;  /* 0x431800000600780b */ /* 0x040fe20003f24200 */
[----:B------:R-:W-:Y:S01]  /*0380*/  FFMA R5, R3, R8, R5 ;  /* 0x0000000803057223 */ /* 0x000fe20000000005 */
[C---:B------:R-:W-:Y:S01]  /*0390*/  FSETP.GEU.AND P2, PT, R6.reuse, RZ, PT ;  /* 0x000000ff0600720b */ /* 0x040fe20003f4e000 */
[----:B0-----:R-:W-:Y:S01]  /*03a0*/  FADD R4, R6, -R9 ;  /* 0x8000000906047221 */ /* 0x001fe20000000000 */
[----:B------:R-:W-:-:S03]  /*03b0*/  FSETP.GT.AND P0, PT, R9, RZ, PT ;  /* 0x000000ff0900720b */ /* 0x000fc60003f04000 */
[----:B------:R-:W-:Y:S01]  /*03c0*/  FADD R4, R5, R4 ;  /* 0x0000000405047221 */ /* 0x000fe20000000000 */
[----:B------:R-:W-:Y:S02]  /*03d0*/  SEL R8, RZ, 0x83000000, P0 ;  /* 0x83000000ff087807 */ /* 0x000fe40000000000 */
[----:B------:R-:W-:Y:S01]  /*03e0*/  FSETP.NEU.AND P0, PT, R3, RZ, PT ;  /* 0x000000ff0300720b */ /* 0x000fe20003f0d000 */
[----:B------:R-:W-:Y:S01]  /*03f0*/  FFMA R5, R4, R7, 0.0013391353422775864601 ;  /* 0x3aaf85ed04057423 */ /* 0x000fe20000000007 */
[----:B------:R-:W-:Y:S01]  /*0400*/  IADD3 R10, PT, PT, R8, 0x7f000000, RZ ;  /* 0x7f000000080a7810 */ /* 0x000fe20007ffe0ff */
[----:B------:R-:W0:Y:S01]  /*0410*/  F2I.NTZ R7, R6 ;  /* 0x0000000600077305 */ /* 0x000e220000203100 */
[----:B------:R-:W-:Y:S01]  /*0420*/  FSETP.EQ.OR P0, PT, R2, 1, !P0 ;  /* 0x3f8000000200780b */ /* 0x000fe20004702400 */
[----:B------:R-:W-:-:S04]  /*0430*/  FFMA R5, R4, R5, 0.0096188392490148544312 ;  /* 0x3c1d985604057423 */ /* 0x000fc80000000005 */
[----:B------:R-:W-:-:S04]  /*0440*/  FFMA R5, R4, R5, 0.055503588169813156128 ;  /* 0x3d6357bb04057423 */ /* 0x000fc80000000005 */
[----:B------:R-:W-:-:S04]  /*0450*/  FFMA R5, R4, R5, 0.24022644758224487305 ;  /* 0x3e75fdec04057423 */ /* 0x000fc80000000005 */
[----:B------:R-:W-:Y:S01]  /*0460*/  FFMA R5, R4, R5, 0.69314718246459960938 ;  /* 0x3f31721804057423 */ /* 0x000fe20000000005 */
[----:B0-----:R-:W-:-:S03]  /*0470*/  LEA R8, R7, -R8, 0x17 ;  /* 0x8000000807087211 */ /* 0x001fc600078eb8ff */
[----:B------:R-:W-:-:S04]  /*0480*/  FFMA R5, R4, R5, 1 ;  /* 0x3f80000004057423 */ /* 0x000fc80000000005 */
[----:B------:R-:W-:-:S04]  /*0490*/  FMUL R5, R5, R10 ;  /* 0x0000000a05057220 */ /* 0x000fc80000400000 */
[----:B------:R-:W-:Y:S01]  /*04a0*/  FMUL R8, R5, R8 ;  /* 0x0000000805087220 */ /* 0x000fe20000400000 */
[----:B------:R-:W-:Y:S01]  /*04b0*/  HFMA2 R5, -RZ, RZ, 1.875, 0 ;  /* 0x3f800000ff057431 */ /* 0x000fe200000001ff */
[----:B------:R-:W-:Y:S01]  /*04c0*/  @P1 FSEL R8, RZ, +INF , !P2 ;  /* 0x7f800000ff081808 */ /* 0x000fe20005000000 */
[----:B------:R-:W-:Y:S06]  /*04d0*/  @P0 BRA `(.L_x_1) ;  /* 0x00000000006c0947 */ /* 0x000fec0003800000 */
[----:B------:R-:W-:-:S04]  /*04e0*/  FSETP.NAN.AND P0, PT, |R3|, |R3|, PT ;  /* 0x400000030300720b */ /* 0x000fc80003f08200 */
[----:B------:R-:W-:-:S13]  /*04f0*/  FSETP.NUM.AND P0, PT, |R2|, |R2|, !P0 ;  /* 0x400000020200720b */ /* 0x000fda0004707200 */
[----:B------:R-:W-:Y:S01]  /*0500*/  @!P0 FADD R5, R2, R3 ;  /* 0x0000000302058221 */ /* 0x000fe20000000000 */
[----:B------:R-:W-:Y:S06]  /*0510*/  @!P0 BRA `(.L_x_1) ;  /* 0x00000000005c8947 */ /* 0x000fec0003800000 */
[----:B------:R-:W-:Y:S01]  /*0520*/  FMUL R6, R3, 0.5 ;  /* 0x3f00000003067820 */ /* 0x000fe20000400000 */
[----:B------:R-:W-:-:S04]  /*0530*/  FSETP.NEU.AND P0, PT, |R2|, +INF , PT ;  /* 0x7f8000000200780b */ /* 0x000fc80003f0d200 */
[----:B------:R-:W-:Y:S01]  /*0540*/  FSETP.NEU.AND P0, PT, R2, RZ, P0 ;  /* 0x000000ff0200720b */ /* 0x000fe2000070d000 */
[----:B------:R-:W0:Y:S03]  /*0550*/  FRND.TRUNC R6, R6 ;  /* 0x0000000600067307 */ /* 0x000e26000020d000 */
[----:B------:R-:W-:Y:S01]  /*0560*/  FSETP.GEU.OR P1, PT, R3, RZ, P0 ;  /* 0x000000ff0300720b */ /* 0x000fe2000072e400 */
[----:B0-----:R-:W-:-:S04]  /*0570*/  FADD R4, R6, R6 ;  /* 0x0000000606047221 */ /* 0x001fc80000000000 */
[----:B------:R-:W-:-:S04]  /*0580*/  FADD R7, R3, -R4 ;  /* 0x8000000403077221 */ /* 0x000fc80000000000 */
[----:B------:R-:W-:Y:S01]  /*0590*/  @!P0 FADD R4, R2, R2 ;  /* 0x0000000202048221 */ /* 0x000fe20000000000 */
[----:B------:R-:W-:-:S04]  /*05a0*/  FSETP.NEU.AND P2, PT, |R7|, 1, !P0 ;  /* 0x3f8000000700780b */ /* 0x000fc8000474d200 */
[----:B------:R-:W-:-:S09]  /*05b0*/  @!P1 LOP3.LUT R4, R4, 0x7f800000, RZ, 0x3c, !PT ;  /* 0x7f80000004049812 */ /* 0x000fd200078e3cff */
[----:B------:R-:W-:-:S04]  /*05c0*/  @P2 LOP3.LUT R4, R4, 0x7fffffff, RZ, 0xc0, !PT ;  /* 0x7fffffff04042812 */ /* 0x000fc800078ec0ff */
[----:B------:R-:W-:Y:S01]  /*05d0*/  @!P0 MOV R5, R4 ;  /* 0x0000000400058202 */ /* 0x000fe20000000f00 */
[----:B------:R-:W-:Y:S06]  /*05e0*/  @!P0 BRA `(.L_x_1) ;  /* 0x0000000000288947 */ /* 0x000fec0003800000 */
[----:B------:R-:W-:Y:S02]  /*05f0*/  FSETP.NEU.AND P0, PT, |R3|, +INF , PT ;  /* 0x7f8000000300780b */ /* 0x000fe40003f0d200 */
[----:B------:R-:W-:-:S13]  /*0600*/  FSETP.EQ.AND P1, PT, R2, -1, PT ;  /* 0xbf8000000200780b */ /* 0x000fda0003f22000 */
[----:B------:R-:W-:Y:S05]  /*0610*/  @!P0 BRA P1, `(.L_x_1) ;  /* 0x00000000001c8947 */ /* 0x000fea0000800000 */
[----:B------:R-:W-:Y:S02]  /*0620*/  FSETP.GEU.AND P1, PT, R2, RZ, PT ;  /* 0x000000ff0200720b */ /* 0x000fe40003f2e000 */
[----:B------:R-:W-:-:S11]  /*0630*/  MOV R5, R8 ;  /* 0x0000000800057202 */ /* 0x000fd60000000f00 */
[----:B------:R-:W0:Y:S01]  /*0640*/  @!P1 FRND.FLOOR R2, R3 ;  /* 0x0000000300029307 */ /* 0x000e220000205000 */
[----:B------:R-:W-:Y:S02]  /*0650*/  @!P1 FSETP.NEU.AND P2, PT, |R7|, 1, PT ;  /* 0x3f8000000700980b */ /* 0x000fe40003f4d200 */
[----:B0-----:R-:W-:Y:S02]  /*0660*/  @!P1 FSETP.NEU.AND P0, PT, R3, R2, PT ;  /* 0x000000020300920b */ /* 0x001fe40003f0d000 */
[----:B------:R-:W-:-:S04]  /*0670*/  @!P1 FSEL R2, R8, -R8, P2 ;  /* 0x8000000808029208 */ /* 0x000fc80001000000 */
[----:B------:R-:W-:-:S07]  /*0680*/  @!P1 FSEL R5, R2, +QNAN , !P0 ;  /* 0x7fffffff02059808 */ /* 0x000fce0004000000 */
.L_x_1:
[----:B------:R-:W-:Y:S05]  /*0690*/  BSYNC.RECONVERGENT B0 ;  /* 0x0000000000007941 */ /* 0x000fea0003800200 */
.L_x_0:
[----:B------:R-:W0:Y:S02]  /*06a0*/  LDC.64 R2, c[0x0][0x390] ;  /* 0x0000e400ff027b82 */ /* 0x000e240000000a00 */
[----:B0-----:R-:W-:-:S05]  /*06b0*/  IMAD.WIDE R2, R0, 0x4, R2 ;  /* 0x0000000400027825 */ /* 0x001fca00078e0202 */
[----:B------:R-:W-:Y:S01]  /*06c0*/  STG.E desc[UR4][R2.64], R5 ;  /* 0x0000000502007986 */ /* 0x000fe2000c101904 */
[----:B------:R-:W-:Y:S05]  /*06d0*/  EXIT ;  /* 0x000000000000794d */ /* 0x000fea0003800000 */
.L_x_2:
[----:B------:R-:W-:-:S00]  /*06e0*/  BRA `(.L_x_2) ;  /* 0xfffffffc00fc7947 */ /* 0x000fc0000383ffff */
[----:B------:R-:W-:-:S00]  /*06f0*/  NOP ;  /* 0x0000000000007918 */ /* 0x000fc00000000000 */
        /* <DEDUP_REMOVED lines=8> */
.L_x_3:


//--------------------- .nv.shared.reserved.0     --------------------------
	.section	.nv.shared.reserved.0,"aw",@nobits
	.weak		__nv_reservedSMEM_offset_0_alias
	.size		__nv_reservedSMEM_offset_0_alias, 0, 64
	.other		__nv_reservedSMEM_offset_0_alias,@"STO_CUDA_RESERVED_SHARED STV_DEFAULT"
__nv_reservedSMEM_offset_0_alias:
	.zero		0
	.zero		64


//--------------------- .nv.constant0._ZN5ryupy11powerKernelEPKfS1_Pfi --------------------------
	.section	.nv.constant0._ZN5ryupy11powerKernelEPKfS1_Pfi,"a",@progbits
	.sectionflags	@""
	.align	4
.nv.constant0._ZN5ryupy11powerKernelEPKfS1_Pfi:
	.zero		924


//--------------------- SYMBOLS --------------------------

	.type		.nv.reservedSmem.offset0,@object
	.size		.nv.reservedSmem.offset0,0x4
